//
// Generated by NVIDIA NVVM Compiler
//
// Compiler Build ID: CL-36424714
// Cuda compilation tools, release 13.0, V13.0.88
// Based on NVVM 20.0.0
//

.version 9.0
.target sm_100
.address_size 64

	// .globl	_Z17cuda_hello_blocksv
.extern .func  (.param .b32 func_retval0) vprintf
(
	.param .b64 vprintf_param_0,
	.param .b64 vprintf_param_1
)
;
.global .align 1 .b8 $str[104] = {72, 101, 108, 108, 111, 32, 102, 114, 111, 109, 32, 71, 80, 85, 32, 116, 104, 114, 101, 97, 100, 58, 32, 98, 108, 111, 99, 107, 46, 120, 61, 37, 100, 44, 32, 98, 108, 111, 99, 107, 46, 121, 61, 37, 100, 44, 32, 98, 108, 111, 99, 107, 46, 122, 61, 37, 100, 32, 116, 104, 114, 101, 97, 100, 73, 100, 120, 46, 120, 61, 37, 100, 32, 116, 104, 114, 101, 97, 100, 73, 100, 120, 46, 121, 61, 37, 100, 32, 116, 104, 114, 101, 97, 100, 73, 100, 120, 46, 122, 61, 37, 100, 10};

.visible .entry _Z17cuda_hello_blocksv()
{
	.local .align 8 .b8 	__local_depot0[24];
	.reg .b64 	%SP;
	.reg .b64 	%SPL;
	.reg .b32 	%r<9>;
	.reg .b64 	%rd<5>;

	mov.u64 	%SPL, __local_depot0;
	cvta.local.u64 	%SP, %SPL;
	add.u64 	%rd1, %SP, 0;
	add.u64 	%rd2, %SPL, 0;
	mov.u32 	%r1, %ctaid.x;
	mov.u32 	%r2, %ctaid.y;
	mov.u32 	%r3, %ctaid.z;
	mov.u32 	%r4, %tid.x;
	mov.u32 	%r5, %tid.y;
	mov.u32 	%r6, %tid.z;
	st.local.v2.u32 	[%rd2], {%r1, %r2};
	st.local.v2.u32 	[%rd2+8], {%r3, %r4};
	st.local.v2.u32 	[%rd2+16], {%r5, %r6};
	mov.u64 	%rd3, $str;
	cvta.global.u64 	%rd4, %rd3;
	{ // callseq 0, 0
	.param .b64 param0;
	st.param.b64 	[param0], %rd4;
	.param .b64 param1;
	st.param.b64 	[param1], %rd1;
	.param .b32 retval0;
	call.uni (retval0), 
	vprintf, 
	(
	param0, 
	param1
	);
	ld.param.b32 	%r7, [retval0];
	} // callseq 0
	ret;

}


// ===== COMPILED SASS (sm_100) =====

	.target	sm_100

	.elftype	@"ET_EXEC"


//--------------------- .note.nv.tkinfo           --------------------------
	.section	.note.nv.tkinfo,"",@"SHT_NOTE"
	.sectionflags	@"SHF_NOTE_NV_TKINFO"
	.tkinfo
        /*0018*/ 	.word	0x00000002
        /*0030*/ 	.string	""
        /*0030*/ 	.string	"ptxas"
        /*0030*/ 	.string	"Cuda compilation tools, release 13.0, V13.0.88"
        /*0030*/ 	.string	"Build cuda_13.0.r13.0/compiler.36424714_0"
        /*0030*/ 	.string	"-arch sm_100 -m 64 "



//--------------------- .note.nv.cuinfo           --------------------------
	.section	.note.nv.cuinfo,"",@"SHT_NOTE"
	.sectionflags	@"SHF_NOTE_NV_CUINFO"
        /*0018*/ 	.short	0x0002
        /*001a*/ 	.short	0x0064
        /*001c*/ 	.short	0x0082
	.zero		2


//--------------------- .nv.info                  --------------------------
	.section	.nv.info,"",@"SHT_CUDA_INFO"
	.align	4


	//----- nvinfo : EIATTR_REGCOUNT
	.align		4
        /*0000*/ 	.byte	0x04, 0x2f
        /*0002*/ 	.short	(.L_2 - .L_1)
	.align		4
.L_1:
        /*0004*/ 	.word	index@(_Z17cuda_hello_blocksv)
        /*0008*/ 	.word	0x00000018


	//----- nvinfo : EIATTR_FRAME_SIZE
	.align		4
.L_2:
        /*000c*/ 	.byte	0x04, 0x11
        /*000e*/ 	.short	(.L_4 - .L_3)
	.align		4
.L_3:
        /*0010*/ 	.word	index@(_Z17cuda_hello_blocksv)
        /*0014*/ 	.word	0x00000018


	//----- nvinfo : EIATTR_MIN_STACK_SIZE
	.align		4
.L_4:
        /*0018*/ 	.byte	0x04, 0x12
        /*001a*/ 	.short	(.L_6 - .L_5)
	.align		4
.L_5:
        /*001c*/ 	.word	index@(_Z17cuda_hello_blocksv)
        /*0020*/ 	.word	0x00000018
.L_6:


//--------------------- .nv.compat                --------------------------
	.section	.nv.compat,"",@"SHT_CUDA_COMPAT_INFO"
	.align	4
        /*0000*/ 	.byte	0x02, 0x09, 0x00, 0x00, 0x02, 0x02, 0x01, 0x00, 0x02, 0x05, 0x05, 0x00, 0x03, 0x07, 0x01, 0x01
        /*0010*/ 	.byte	0x02, 0x03, 0x00, 0x00, 0x02, 0x06, 0x01, 0x00, 0x04, 0x0b, 0x08, 0x00, 0x09, 0x00, 0x00, 0x00
        /*0020*/ 	.byte	0x00, 0x00, 0x00, 0x00


//--------------------- .nv.info._Z17cuda_hello_blocksv --------------------------
	.section	.nv.info._Z17cuda_hello_blocksv,"",@"SHT_CUDA_INFO"
	.sectionflags	@""
	.align	4


	//----- nvinfo : EIATTR_CUDA_API_VERSION
	.align		4
        /*0000*/ 	.byte	0x04, 0x37
        /*0002*/ 	.short	(.L_8 - .L_7)
.L_7:
        /*0004*/ 	.word	0x00000082


	//----- nvinfo : EIATTR_SPARSE_MMA_MASK
	.align		4
.L_8:
        /*0008*/ 	.byte	0x03, 0x50
        /*000a*/ 	.short	0x0000


	//----- nvinfo : EIATTR_MAXREG_COUNT
	.align		4
        /*000c*/ 	.byte	0x03, 0x1b
        /*000e*/ 	.short	0x00ff


	//----- nvinfo : EIATTR_EXTERNS
	.align		4
        /*0010*/ 	.byte	0x04, 0x0f
        /*0012*/ 	.short	(.L_10 - .L_9)


	//   ....[0]....
	.align		4
.L_9:
        /*0014*/ 	.word	index@(vprintf)


	//----- nvinfo : EIATTR_MERCURY_ISA_VERSION
	.align		4
.L_10:
        /*0018*/ 	.byte	0x03, 0x5f
        /*001a*/ 	.short	0x0101


	//----- nvinfo : EIATTR_VRC_CTA_INIT_COUNT
	.align		4
        /*001c*/ 	.byte	0x02, 0x4a
	.zero		1
	.zero		1


	//----- nvinfo : EIATTR_SYSCALL_OFFSETS
	.align		4
        /*0020*/ 	.byte	0x04, 0x46
        /*0022*/ 	.short	(.L_12 - .L_11)


	//   ....[0]....
.L_11:
        /*0024*/ 	.word	0x00000150


	//----- nvinfo : EIATTR_EXIT_INSTR_OFFSETS
	.align		4
.L_12:
        /*0028*/ 	.byte	0x04, 0x1c
        /*002a*/ 	.short	(.L_14 - .L_13)


	//   ....[0]....
.L_13:
        /*002c*/ 	.word	0x00000160


	//----- nvinfo : EIATTR_SW_WAR
	.align		4
.L_14:
        /*0030*/ 	.byte	0x04, 0x36
        /*0032*/ 	.short	(.L_16 - .L_15)
.L_15:
        /*0034*/ 	.word	0x00000008
.L_16:


//--------------------- .nv.callgraph             --------------------------
	.section	.nv.callgraph,"",@"SHT_CUDA_CALLGRAPH"
	.align	4
	.sectionentsize	8
	.align		4
        /*0000*/ 	.word	0x00000000
	.align		4
        /*0004*/ 	.word	0xffffffff
	.align		4
        /*0008*/ 	.word	index@(_Z17cuda_hello_blocksv)
	.align		4
        /*000c*/ 	.word	index@(vprintf)
	.align		4
        /*0010*/ 	.word	0x00000000
	.align		4
        /*0014*/ 	.word	0xfffffffe
	.align		4
        /*0018*/ 	.word	0x00000000
	.align		4
        /*001c*/ 	.word	0xfffffffd
	.align		4
        /*0020*/ 	.word	0x00000000
	.align		4
        /*0024*/ 	.word	0xfffffffc


//--------------------- .nv.constant4             --------------------------
	.section	.nv.constant4,"a",@progbits
	.align	8
	.align		8
.nv.constant4:
        /*0000*/ 	.dword	vprintf
	.align		8
        /*0008*/ 	.dword	$str


//--------------------- .text._Z17cuda_hello_blocksv --------------------------
	.section	.text._Z17cuda_hello_blocksv,"ax",@progbits
	.align	128
        .global         _Z17cuda_hello_blocksv
        .type           _Z17cuda_hello_blocksv,@function
        .size           _Z17cuda_hello_blocksv,(.L_x_2 - _Z17cuda_hello_blocksv)
        .other          _Z17cuda_hello_blocksv,@"STO_CUDA_ENTRY STV_DEFAULT"
_Z17cuda_hello_blocksv:
.text._Z17cuda_hello_blocksv:
[----:B------:R-:W0:Y:S01]  /*0000*/  LDC R1, c[0x0][0x37c] ;  /* 0x0000df00ff017b82 */ /* 0x000e220000000800 */
[----:B------:R-:W1:Y:S01]  /*0010*/  S2R R8, SR_CTAID.X ;  /* 0x0000000000087919 */ /* 0x000e620000002500 */
[----:B0-----:R-:W-:Y:S01]  /*0020*/  VIADD R1, R1, 0xffffffe8 ;  /* 0xffffffe801017836 */ /* 0x001fe20000000000 */
[----:B------:R-:W-:Y:S01]  /*0030*/  MOV R0, 0x0 ;  /* 0x0000000000007802 */ /* 0x000fe20000000f00 */
[----:B------:R-:W0:Y:S01]  /*0040*/  LDCU UR4, c[0x0][0x2f8] ;  /* 0x00005f00ff0477ac */ /* 0x000e220008000800 */
[----:B------:R-:W1:Y:S03]  /*0050*/  S2R R9, SR_CTAID.Y ;  /* 0x0000000000097919 */ /* 0x000e660000002600 */
[----:B------:R2:W3:Y:S01]  /*0060*/  LDC.64 R2, c[0x4][R0] ;  /* 0x0100000000027b82 */ /* 0x0004e20000000a00 */
[----:B------:R-:W4:Y:S01]  /*0070*/  LDCU.64 UR6, c[0x4][0x8] ;  /* 0x01000100ff0677ac */ /* 0x000f220008000a00 */
[----:B------:R-:W5:Y:S01]  /*0080*/  S2R R10, SR_CTAID.Z ;  /* 0x00000000000a7919 */ /* 0x000f620000002700 */
[----:B------:R-:W2:Y:S01]  /*0090*/  LDCU UR5, c[0x0][0x2fc] ;  /* 0x00005f80ff0577ac */ /* 0x000ea20008000800 */
[----:B------:R-:W5:Y:S01]  /*00a0*/  S2R R11, SR_TID.X ;  /* 0x00000000000b7919 */ /* 0x000f620000002100 */
[----:B------:R-:W5:Y:S01]  /*00b0*/  S2R R12, SR_TID.Y ;  /* 0x00000000000c7919 */ /* 0x000f620000002200 */
[----:B------:R-:W5:Y:S01]  /*00c0*/  S2R R13, SR_TID.Z ;  /* 0x00000000000d7919 */ /* 0x000f620000002300 */
[----:B0-----:R-:W-:Y:S01]  /*00d0*/  IADD3 R6, P0, PT, R1, UR4, RZ ;  /* 0x0000000401067c10 */ /* 0x001fe2000ff1e0ff */
[----:B----4-:R-:W-:Y:S01]  /*00e0*/  IMAD.U32 R4, RZ, RZ, UR6 ;  /* 0x00000006ff047e24 */ /* 0x010fe2000f8e00ff */
[----:B------:R-:W-:-:S03]  /*00f0*/  MOV R5, UR7 ;  /* 0x0000000700057c02 */ /* 0x000fc60008000f00 */
[----:B--2---:R-:W-:Y:S01]  /*0100*/  IMAD.X R7, RZ, RZ, UR5, P0 ;  /* 0x00000005ff077e24 */ /* 0x004fe200080e06ff */
[----:B-1----:R0:W-:Y:S04]  /*0110*/  STL.64 [R1], R8 ;  /* 0x0000000801007387 */ /* 0x0021e80000100a00 */
[----:B-----5:R0:W-:Y:S04]  /*0120*/  STL.64 [R1+0x8], R10 ;  /* 0x0000080a01007387 */ /* 0x0201e80000100a00 */
[----:B------:R0:W-:Y:S02]  /*0130*/  STL.64 [R1+0x10], R12 ;  /* 0x0000100c01007387 */ /* 0x0001e40000100a00 */
[----:B------:R-:W-:-:S07]  /*0140*/  LEPC R20, `(.L_x_0) ;  /* 0x000000001014794e */ /* 0x000fce0000000000 */
[----:B0--3--:R-:W-:Y:S05]  /*0150*/  CALL.ABS.NOINC R2 ;  /* 0x0000000002007343 */ /* 0x009fea0003c00000 */
.L_x_0:
[----:B------:R-:W-:Y:S05]  /*0160*/  EXIT ;  /* 0x000000000000794d */ /* 0x000fea0003800000 */
.L_x_1:
[----:B------:R-:W-:-:S00]  /*0170*/  BRA `(.L_x_1) ;  /* 0xfffffffc00fc7947 */ /* 0x000fc0000383ffff */
[----:B------:R-:W-:-:S00]  /*0180*/  NOP ;  /* 0x0000000000007918 */ /* 0x000fc00000000000 */
[----:B------:R-:W-:-:S00]  /*0190*/  NOP ;  /* 0x0000000000007918 */ /* 0x000fc00000000000 */
[----:B------:R-:W-:-:S00]  /*01a0*/  NOP ;  /* 0x0000000000007918 */ /* 0x000fc00000000000 */
[----:B------:R-:W-:-:S00]  /*01b0*/  NOP ;  /* 0x0000000000007918 */ /* 0x000fc00000000000 */
[----:B------:R-:W-:-:S00]  /*01c0*/  NOP ;  /* 0x0000000000007918 */ /* 0x000fc00000000000 */
[----:B------:R-:W-:-:S00]  /*01d0*/  NOP ;  /* 0x0000000000007918 */ /* 0x000fc00000000000 */
[----:B------:R-:W-:-:S00]  /*01e0*/  NOP ;  /* 0x0000000000007918 */ /* 0x000fc00000000000 */
[----:B------:R-:W-:-:S00]  /*01f0*/  NOP ;  /* 0x0000000000007918 */ /* 0x000fc00000000000 */
.L_x_2:


//--------------------- .nv.global.init           --------------------------
	.section	.nv.global.init,"aw",@progbits
.nv.global.init:
	.type		$str,@object
	.size		$str,(.L_0 - $str)
$str:
        /*0000*/ 	.byte	0x48, 0x65, 0x6c, 0x6c, 0x6f, 0x20, 0x66, 0x72, 0x6f, 0x6d, 0x20, 0x47, 0x50, 0x55, 0x20, 0x74
        /*0010*/ 	.byte	0x68, 0x72, 0x65, 0x61, 0x64, 0x3a, 0x20, 0x62, 0x6c, 0x6f, 0x63, 0x6b, 0x2e, 0x78, 0x3d, 0x25
        /*0020*/ 	.byte	0x64, 0x2c, 0x20, 0x62, 0x6c, 0x6f, 0x63, 0x6b, 0x2e, 0x79, 0x3d, 0x25, 0x64, 0x2c, 0x20, 0x62
        /*0030*/ 	.byte	0x6c, 0x6f, 0x63, 0x6b, 0x2e, 0x7a, 0x3d, 0x25, 0x64, 0x20, 0x74, 0x68, 0x72, 0x65, 0x61, 0x64
        /*0040*/ 	.byte	0x49, 0x64, 0x78, 0x2e, 0x78, 0x3d, 0x25, 0x64, 0x20, 0x74, 0x68, 0x72, 0x65, 0x61, 0x64, 0x49
        /*0050*/ 	.byte	0x64, 0x78, 0x2e, 0x79, 0x3d, 0x25, 0x64, 0x20, 0x74, 0x68, 0x72, 0x65, 0x61, 0x64, 0x49, 0x64
        /*0060*/ 	.byte	0x78, 0x2e, 0x7a, 0x3d, 0x25, 0x64, 0x0a, 0x00
.L_0:


//--------------------- .nv.shared.reserved.0     --------------------------
	.section	.nv.shared.reserved.0,"aw",@nobits
	.weak		__nv_reservedSMEM_offset_0_alias
	.size		__nv_reservedSMEM_offset_0_alias, 0, 64
	.other		__nv_reservedSMEM_offset_0_alias,@"STO_CUDA_RESERVED_SHARED STV_DEFAULT"
__nv_reservedSMEM_offset_0_alias:
	.zero		0
	.zero		64


//--------------------- .nv.constant0._Z17cuda_hello_blocksv --------------------------
	.section	.nv.constant0._Z17cuda_hello_blocksv,"a",@progbits
	.sectionflags	@""
	.align	4
.nv.constant0._Z17cuda_hello_blocksv:
	.zero		896


//--------------------- SYMBOLS --------------------------

	.type		.nv.reservedSmem.offset0,@object
	.size		.nv.reservedSmem.offset0,0x4
	.type		vprintf,@function
